	.headerflags	@"EF_CUDA_TEXMODE_UNIFIED EF_CUDA_64BIT_ADDRESS EF_CUDA_ACCELERATORS EF_CUDA_SM90 EF_CUDA_VIRTUAL_SM(EF_CUDA_SM90)"
	.elftype	@"ET_EXEC"


//--------------------- .nv.info                  --------------------------
	.section	.nv.info,"",@"SHT_CUDA_INFO"
	.align	4


	//----- nvinfo : EIATTR_REGCOUNT
	.align		4
        /*0000*/ 	.byte	0x04, 0x2f
        /*0002*/ 	.short	(.L_3 - .L_2)
	.align		4
.L_2:
        /*0004*/ 	.word	index@(triton_poi_fused__native_batch_norm_legit_no_training_relu_28)
        /*0008*/ 	.word	0x00000020


	//----- nvinfo : EIATTR_MIN_STACK_SIZE
	.align		4
.L_3:
        /*000c*/ 	.byte	0x04, 0x12
        /*000e*/ 	.short	(.L_5 - .L_4)
	.align		4
.L_4:
        /*0010*/ 	.word	index@(triton_poi_fused__native_batch_norm_legit_no_training_relu_28)
        /*0014*/ 	.word	0x00000000


	//----- nvinfo : EIATTR_FRAME_SIZE
	.align		4
.L_5:
        /*0018*/ 	.byte	0x04, 0x11
        /*001a*/ 	.short	(.L_7 - .L_6)
	.align		4
.L_6:
        /*001c*/ 	.word	index@(triton_poi_fused__native_batch_norm_legit_no_training_relu_28)
        /*0020*/ 	.word	0x00000000


	//----- nvinfo : EIATTR_MIN_STACK_SIZE
	.align		4
.L_7:
        /*0024*/ 	.byte	0x04, 0x12
        /*0026*/ 	.short	(.L_9 - .L_8)
	.align		4
.L_8:
        /*0028*/ 	.word	index@(triton_poi_fused__native_batch_norm_legit_no_training_relu_28)
        /*002c*/ 	.word	0x00000000
.L_9:


//--------------------- .nv.info.triton_poi_fused__native_batch_norm_legit_no_training_relu_28 --------------------------
	.section	.nv.info.triton_poi_fused__native_batch_norm_legit_no_training_relu_28,"",@"SHT_CUDA_INFO"
	.sectionflags	@""
	.align	4


	//----- nvinfo : EIATTR_CUDA_API_VERSION
	.align		4
        /*0000*/ 	.byte	0x04, 0x37
        /*0002*/ 	.short	(.L_11 - .L_10)
.L_10:
        /*0004*/ 	.word	0x0000007c


	//----- nvinfo : EIATTR_KPARAM_INFO
	.align		4
.L_11:
        /*0008*/ 	.byte	0x04, 0x17
        /*000a*/ 	.short	(.L_13 - .L_12)
.L_12:
        /*000c*/ 	.word	0x00000000
        /*0010*/ 	.short	0x0006
        /*0012*/ 	.short	0x0030
        /*0014*/ 	.byte	0x00, 0xf0, 0x11, 0x00


	//----- nvinfo : EIATTR_KPARAM_INFO
	.align		4
.L_13:
        /*0018*/ 	.byte	0x04, 0x17
        /*001a*/ 	.short	(.L_15 - .L_14)
.L_14:
        /*001c*/ 	.word	0x00000000
        /*0020*/ 	.short	0x0005
        /*0022*/ 	.short	0x0028
        /*0024*/ 	.byte	0x00, 0xf4, 0x21, 0x00


	//----- nvinfo : EIATTR_KPARAM_INFO
	.align		4
.L_15:
        /*0028*/ 	.byte	0x04, 0x17
        /*002a*/ 	.short	(.L_17 - .L_16)
.L_16:
        /*002c*/ 	.word	0x00000000
        /*0030*/ 	.short	0x0004
        /*0032*/ 	.short	0x0020
        /*0034*/ 	.byte	0x00, 0xf4, 0x21, 0x00


	//----- nvinfo : EIATTR_KPARAM_INFO
	.align		4
.L_17:
        /*0038*/ 	.byte	0x04, 0x17
        /*003a*/ 	.short	(.L_19 - .L_18)
.L_18:
        /*003c*/ 	.word	0x00000000
        /*0040*/ 	.short	0x0003
        /*0042*/ 	.short	0x0018
        /*0044*/ 	.byte	0x00, 0xf4, 0x21, 0x00


	//----- nvinfo : EIATTR_KPARAM_INFO
	.align		4
.L_19:
        /*0048*/ 	.byte	0x04, 0x17
        /*004a*/ 	.short	(.L_21 - .L_20)
.L_20:
        /*004c*/ 	.word	0x00000000
        /*0050*/ 	.short	0x0002
        /*0052*/ 	.short	0x0010
        /*0054*/ 	.byte	0x00, 0xf4, 0x21, 0x00


	//----- nvinfo : EIATTR_KPARAM_INFO
	.align		4
.L_21:
        /*0058*/ 	.byte	0x04, 0x17
        /*005a*/ 	.short	(.L_23 - .L_22)
.L_22:
        /*005c*/ 	.word	0x00000000
        /*0060*/ 	.short	0x0001
        /*0062*/ 	.short	0x0008
        /*0064*/ 	.byte	0x00, 0xf4, 0x21, 0x00


	//----- nvinfo : EIATTR_KPARAM_INFO
	.align		4
.L_23:
        /*0068*/ 	.byte	0x04, 0x17
        /*006a*/ 	.short	(.L_25 - .L_24)
.L_24:
        /*006c*/ 	.word	0x00000000
        /*0070*/ 	.short	0x0000
        /*0072*/ 	.short	0x0000
        /*0074*/ 	.byte	0x00, 0xf4, 0x21, 0x00


	//----- nvinfo : EIATTR_SPARSE_MMA_MASK
	.align		4
.L_25:
        /*0078*/ 	.byte	0x03, 0x50
        /*007a*/ 	.short	0x0000


	//----- nvinfo : EIATTR_MAXREG_COUNT
	.align		4
        /*007c*/ 	.byte	0x03, 0x1b
        /*007e*/ 	.short	0x00ff


	//----- nvinfo : EIATTR_EXIT_INSTR_OFFSETS
	.align		4
        /*0080*/ 	.byte	0x04, 0x1c
        /*0082*/ 	.short	(.L_27 - .L_26)


	//   ....[0]....
.L_26:
        /*0084*/ 	.word	0x000006e0


	//----- nvinfo : EIATTR_REQNTID
	.align		4
.L_27:
        /*0088*/ 	.byte	0x04, 0x10
        /*008a*/ 	.short	(.L_29 - .L_28)
.L_28:
        /*008c*/ 	.word	0x00000080
        /*0090*/ 	.word	0x00000001
        /*0094*/ 	.word	0x00000001


	//----- nvinfo : EIATTR_CBANK_PARAM_SIZE
	.align		4
.L_29:
        /*0098*/ 	.byte	0x03, 0x19
        /*009a*/ 	.short	0x0034


	//----- nvinfo : EIATTR_PARAM_CBANK
	.align		4
        /*009c*/ 	.byte	0x04, 0x0a
        /*009e*/ 	.short	(.L_31 - .L_30)
	.align		4
.L_30:
        /*00a0*/ 	.word	index@(.nv.constant0.triton_poi_fused__native_batch_norm_legit_no_training_relu_28)
        /*00a4*/ 	.short	0x0210
        /*00a6*/ 	.short	0x0034


	//----- nvinfo : EIATTR_SW_WAR
	.align		4
.L_31:
        /*00a8*/ 	.byte	0x04, 0x36
        /*00aa*/ 	.short	(.L_33 - .L_32)
.L_32:
        /*00ac*/ 	.word	0x00000008
.L_33:


//--------------------- .nv.callgraph             --------------------------
	.section	.nv.callgraph,"",@"SHT_CUDA_CALLGRAPH"
	.align	4
	.sectionentsize	8
	.align		4
        /*0000*/ 	.word	0x00000000
	.align		4
        /*0004*/ 	.word	0xffffffff
	.align		4
        /*0008*/ 	.word	0x00000000
	.align		4
        /*000c*/ 	.word	0xfffffffe
	.align		4
        /*0010*/ 	.word	0x00000000
	.align		4
        /*0014*/ 	.word	0xfffffffd
	.align		4
        /*0018*/ 	.word	0x00000000
	.align		4
        /*001c*/ 	.word	0xfffffffc


//--------------------- .nv.constant4             --------------------------
	.section	.nv.constant4,"a",@progbits
	.align	8
	.align		8
.nv.constant4:
        /*0000*/ 	.dword	_$_str
	.align		8
        /*0008*/ 	.dword	_$_str_$_2


//--------------------- .text.triton_poi_fused__native_batch_norm_legit_no_training_relu_28 --------------------------
	.section	.text.triton_poi_fused__native_batch_norm_legit_no_training_relu_28,"ax",@progbits
	.align	128
        .global         triton_poi_fused__native_batch_norm_legit_no_training_relu_28
        .type           triton_poi_fused__native_batch_norm_legit_no_training_relu_28,@function
        .size           triton_poi_fused__native_batch_norm_legit_no_training_relu_28,(.L_x_1 - triton_poi_fused__native_batch_norm_legit_no_training_relu_28)
        .other          triton_poi_fused__native_batch_norm_legit_no_training_relu_28,@"STO_CUDA_ENTRY STV_DEFAULT"
triton_poi_fused__native_batch_norm_legit_no_training_relu_28:
.text.triton_poi_fused__native_batch_norm_legit_no_training_relu_28:
[----:B------:R-:W-:Y:S01]  /*0000*/  LDC R1, c[0x0][0x28] ;  /* 0x00000a00ff017b82 */ /* 0x000fe20000000800 */
[----:B------:R-:W1:Y:S01]  /*0010*/  S2R R0, SR_TID.X ;  /* 0x0000000000007919 */ /* 0x000e620000002100 */
[----:B------:R-:W-:-:S06]  /*0020*/  ULDC.64 UR4, c[0x0][0x208] ;  /* 0x0000820000047ab9 */ /* 0x000fcc0000000a00 */
[----:B------:R-:W2:Y:S01]  /*0030*/  LDC.64 R16, c[0x0][0x218] ;  /* 0x00008600ff107b82 */ /* 0x000ea20000000a00 */
[----:B------:R-:W3:Y:S07]  /*0040*/  S2R R3, SR_CTAID.X ;  /* 0x0000000000037919 */ /* 0x000eee0000002500 */
[----:B------:R-:W4:Y:S08]  /*0050*/  LDC.64 R14, c[0x0][0x210] ;  /* 0x00008400ff0e7b82 */ /* 0x000f300000000a00 */
[----:B------:R-:W5:Y:S01]  /*0060*/  LDC.64 R12, c[0x0][0x230] ;  /* 0x00008c00ff0c7b82 */ /* 0x000f620000000a00 */
[----:B-1----:R-:W-:-:S02]  /*0070*/  SHF.L.U32 R0, R0, 0x2, RZ ;  /* 0x0000000200007819 */ /* 0x002fc400000006ff */
[----:B---3--:R-:W-:Y:S02]  /*0080*/  SHF.R.S32.HI R5, RZ, 0x15, R3 ;  /* 0x00000015ff057819 */ /* 0x008fe40000011403 */
[----:B------:R-:W-:Y:S02]  /*0090*/  LOP3.LUT R0, R0, 0x1fc, RZ, 0xc0, !PT ;  /* 0x000001fc00007812 */ /* 0x000fe400078ec0ff */
[----:B------:R-:W-:Y:S02]  /*00a0*/  SGXT R5, R5, 0x1 ;  /* 0x000000010505781a */ /* 0x000fe40000000200 */
[----:B------:R-:W-:Y:S02]  /*00b0*/  LEA R18, R3, R0, 0xa ;  /* 0x0000000003127211 */ /* 0x000fe400078e50ff */
[----:B------:R-:W1:Y:S02]  /*00c0*/  LDC.64 R2, c[0x0][0x220] ;  /* 0x00008800ff027b82 */ /* 0x000e640000000a00 */
[----:B------:R-:W-:-:S04]  /*00d0*/  LEA.HI R5, R5, R18, RZ, 0x6 ;  /* 0x0000001205057211 */ /* 0x000fc800078f30ff */
[--C-:B------:R-:W-:Y:S02]  /*00e0*/  SHF.R.S32.HI R23, RZ, 0x6, R5.reuse ;  /* 0x00000006ff177819 */ /* 0x100fe40000011405 */
[----:B------:R-:W-:Y:S02]  /*00f0*/  SHF.R.S32.HI R0, RZ, 0x1f, R5 ;  /* 0x0000001fff007819 */ /* 0x000fe40000011405 */
[----:B------:R-:W-:Y:S02]  /*0100*/  IADD3 R5, R5, 0x200, RZ ;  /* 0x0000020005057810 */ /* 0x000fe40007ffe0ff */
[----:B------:R-:W-:Y:S02]  /*0110*/  LEA.HI R0, R0, R23, RZ, 0x9 ;  /* 0x0000001700007211 */ /* 0x000fe400078f48ff */
[--C-:B------:R-:W-:Y:S02]  /*0120*/  SHF.R.S32.HI R19, RZ, 0x6, R5.reuse ;  /* 0x00000006ff137819 */ /* 0x100fe40000011405 */
[----:B------:R-:W-:-:S02]  /*0130*/  SHF.R.S32.HI R4, RZ, 0x1f, R5 ;  /* 0x0000001fff047819 */ /* 0x000fc40000011405 */
[----:B------:R-:W-:Y:S02]  /*0140*/  LOP3.LUT R0, R0, 0xfffffe00, RZ, 0xc0, !PT ;  /* 0xfffffe0000007812 */ /* 0x000fe400078ec0ff */
[----:B------:R-:W-:Y:S02]  /*0150*/  LEA.HI R4, R4, R19, RZ, 0x9 ;  /* 0x0000001304047211 */ /* 0x000fe400078f48ff */
[----:B------:R-:W-:Y:S02]  /*0160*/  IADD3 R23, R23, -R0, RZ ;  /* 0x8000000017177210 */ /* 0x000fe40007ffe0ff */
[----:B------:R-:W-:-:S03]  /*0170*/  LOP3.LUT R4, R4, 0xfffffe00, RZ, 0xc0, !PT ;  /* 0xfffffe0004047812 */ /* 0x000fc600078ec0ff */
[----:B-1----:R-:W-:Y:S01]  /*0180*/  IMAD.WIDE R8, R23, 0x4, R2 ;  /* 0x0000000417087825 */ /* 0x002fe200078e0202 */
[----:B------:R-:W-:-:S04]  /*0190*/  IADD3 R19, R19, -R4, RZ ;  /* 0x8000000413137210 */ /* 0x000fc80007ffe0ff */
[----:B------:R-:W3:Y:S01]  /*01a0*/  LDG.E.EL R20, desc[UR4][R8.64] ;  /* 0x0000000408147981 */ /* 0x000ee2000c2e1900 */
[----:B------:R-:W-:Y:S02]  /*01b0*/  IMAD.WIDE R10, R19, 0x4, R2 ;  /* 0x00000004130a7825 */ /* 0x000fe400078e0202 */
[----:B------:R-:W1:Y:S03]  /*01c0*/  LDC.64 R2, c[0x0][0x228] ;  /* 0x00008a00ff027b82 */ /* 0x000e660000000a00 */
[----:B------:R-:W3:Y:S01]  /*01d0*/  LDG.E.EL R21, desc[UR4][R10.64] ;  /* 0x000000040a157981 */ /* 0x000ee2000c2e1900 */
[----:B--2---:R-:W-:-:S04]  /*01e0*/  IMAD.WIDE R26, R23, 0x4, R16 ;  /* 0x00000004171a7825 */ /* 0x004fc800078e0210 */
[----:B----4-:R-:W-:Y:S01]  /*01f0*/  IMAD.WIDE R14, R18, 0x4, R14 ;  /* 0x00000004120e7825 */ /* 0x010fe200078e020e */
[----:B------:R-:W2:Y:S04]  /*0200*/  LDG.E.EL R0, desc[UR4][R26.64] ;  /* 0x000000041a007981 */ /* 0x000ea8000c2e1900 */
[----:B------:R-:W2:Y:S01]  /*0210*/  LDG.E.128 R4, desc[UR4][R14.64] ;  /* 0x000000040e047981 */ /* 0x000ea2000c1e1d00 */
[----:B------:R-:W-:-:S03]  /*0220*/  IMAD.WIDE R16, R19, 0x4, R16 ;  /* 0x0000000413107825 */ /* 0x000fc600078e0210 */
[----:B------:R-:W4:Y:S04]  /*0230*/  LDG.E.128 R8, desc[UR4][R14.64+0x800] ;  /* 0x000800040e087981 */ /* 0x000f28000c1e1d00 */
[----:B------:R-:W4:Y:S01]  /*0240*/  LDG.E.EL R16, desc[UR4][R16.64] ;  /* 0x0000000410107981 */ /* 0x000f22000c2e1900 */
[----:B01----:R-:W-:-:S04]  /*0250*/  IMAD.WIDE R24, R23, 0x4, R2 ;  /* 0x0000000417187825 */ /* 0x003fc800078e0202 */
[----:B-----5:R-:W-:Y:S02]  /*0260*/  IMAD.WIDE R22, R23, 0x4, R12 ;  /* 0x0000000417167825 */ /* 0x020fe400078e020c */
[----:B------:R-:W5:Y:S04]  /*0270*/  LDG.E.EL R24, desc[UR4][R24.64] ;  /* 0x0000000418187981 */ /* 0x000f68000c2e1900 */
[----:B------:R-:W5:Y:S01]  /*0280*/  LDG.E.EL R23, desc[UR4][R22.64] ;  /* 0x0000000416177981 */ /* 0x000f62000c2e1900 */
[----:B------:R-:W-:-:S04]  /*0290*/  IMAD.WIDE R2, R19, 0x4, R2 ;  /* 0x0000000413027825 */ /* 0x000fc800078e0202 */
[----:B------:R-:W-:Y:S02]  /*02a0*/  IMAD.WIDE R28, R19, 0x4, R12 ;  /* 0x00000004131c7825 */ /* 0x000fe400078e020c */
[----:B------:R0:W4:Y:S04]  /*02b0*/  LDG.E.EL R12, desc[UR4][R2.64] ;  /* 0x00000004020c7981 */ /* 0x000128000c2e1900 */
[----:B------:R-:W4:Y:S01]  /*02c0*/  LDG.E.EL R13, desc[UR4][R28.64] ;  /* 0x000000041c0d7981 */ /* 0x000f22000c2e1900 */
[----:B0-----:R-:W-:Y:S01]  /*02d0*/  HFMA2.MMA R3, -RZ, RZ, 1.625, 0 ;  /* 0x3e800000ff037435 */ /* 0x001fe200000001ff */
[----:B---3--:R-:W-:-:S04]  /*02e0*/  FADD R20, R20, 9.9999997473787516356e-06 ;  /* 0x3727c5ac14147421 */ /* 0x008fc80000000000 */
[----:B------:R-:W0:Y:S01]  /*02f0*/  MUFU.SQRT R19, R20 ;  /* 0x0000001400137308 */ /* 0x000e220000002000 */
[----:B------:R-:W-:-:S07]  /*0300*/  FADD R21, R21, 9.9999997473787516356e-06 ;  /* 0x3727c5ac15157421 */ /* 0x000fce0000000000 */
[----:B------:R-:W1:Y:S01]  /*0310*/  MUFU.SQRT R25, R21 ;  /* 0x0000001500197308 */ /* 0x000e620000002000 */
[C---:B0-----:R-:W-:Y:S02]  /*0320*/  FSETP.GT.AND P0, PT, R19.reuse, 8.50705917302346158658e+37, PT ;  /* 0x7e8000001300780b */ /* 0x041fe40003f04000 */
[----:B------:R-:W-:Y:S02]  /*0330*/  FSETP.GEU.AND P2, PT, R19, 1.175494350822287508e-38, PT ;  /* 0x008000001300780b */ /* 0x000fe40003f4e000 */
[C---:B-1----:R-:W-:Y:S02]  /*0340*/  FSETP.GT.AND P1, PT, R25.reuse, 8.50705917302346158658e+37, PT ;  /* 0x7e8000001900780b */ /* 0x042fe40003f24000 */
[----:B------:R-:W-:-:S07]  /*0350*/  FSETP.GEU.AND P3, PT, R25, 1.175494350822287508e-38, PT ;  /* 0x008000001900780b */ /* 0x000fce0003f6e000 */
[----:B------:R-:W-:-:S04]  /*0360*/  @P0 FMUL R19, R19, 0.25 ;  /* 0x3e80000013130820 */ /* 0x000fc80000400000 */
[----:B------:R-:W-:Y:S01]  /*0370*/  @!P2 FMUL R19, R19, 16777216 ;  /* 0x4b8000001313a820 */ /* 0x000fe20000400000 */
[----:B------:R-:W-:-:S05]  /*0380*/  @P1 FMUL R25, R25, 0.25 ;  /* 0x3e80000019191820 */ /* 0x000fca0000400000 */
[----:B------:R-:W0:Y:S01]  /*0390*/  MUFU.RCP R19, R19 ;  /* 0x0000001300137308 */ /* 0x000e220000001000 */
[----:B------:R-:W-:Y:S01]  /*03a0*/  @!P3 FMUL R25, R25, 16777216 ;  /* 0x4b8000001919b820 */ /* 0x000fe20000400000 */
[----:B------:R-:W-:-:S06]  /*03b0*/  FSEL R2, R3, 1, P0 ;  /* 0x3f80000003027808 */ /* 0x000fcc0000000000 */
[----:B------:R-:W1:Y:S01]  /*03c0*/  MUFU.RCP R14, R25 ;  /* 0x00000019000e7308 */ /* 0x000e620000001000 */
[----:B------:R-:W-:Y:S01]  /*03d0*/  FSEL R3, R3, 1, P1 ;  /* 0x3f80000003037808 */ /* 0x000fe20000800000 */
[----:B------:R-:W-:Y:S01]  /*03e0*/  @!P2 FMUL R2, R2, 16777216 ;  /* 0x4b8000000202a820 */ /* 0x000fe20000400000 */
[----:B--2---:R-:W-:-:S03]  /*03f0*/  FADD R4, R4, -R0 ;  /* 0x8000000004047221 */ /* 0x004fc60000000000 */
[----:B------:R-:W-:Y:S01]  /*0400*/  @!P3 FMUL R3, R3, 16777216 ;  /* 0x4b8000000303b820 */ /* 0x000fe20000400000 */
[----:B0-----:R-:W-:Y:S01]  /*0410*/  FMUL R15, R19, R2 ;  /* 0x00000002130f7220 */ /* 0x001fe20000400000 */
[--C-:B------:R-:W-:Y:S01]  /*0420*/  FADD R20, R5, -R0.reuse ;  /* 0x8000000005147221 */ /* 0x100fe20000000000 */
[--C-:B------:R-:W-:Y:S01]  /*0430*/  FADD R6, R6, -R0.reuse ;  /* 0x8000000006067221 */ /* 0x100fe20000000000 */
[----:B------:R-:W-:Y:S01]  /*0440*/  FADD R0, R7, -R0 ;  /* 0x8000000007007221 */ /* 0x000fe20000000000 */
[C---:B------:R-:W-:Y:S01]  /*0450*/  FMUL R5, R15.reuse, R4 ;  /* 0x000000040f057220 */ /* 0x040fe20000400000 */
[C---:B------:R-:W-:Y:S01]  /*0460*/  FMUL R4, R15.reuse, R20 ;  /* 0x000000140f047220 */ /* 0x040fe20000400000 */
[----:B-1----:R-:W-:Y:S02]  /*0470*/  FMUL R14, R14, R3 ;  /* 0x000000030e0e7220 */ /* 0x002fe40000400000 */
[----:B------:R-:W0:Y:S01]  /*0480*/  LDC.64 R2, c[0x0][0x238] ;  /* 0x00008e00ff027b82 */ /* 0x000e220000000a00 */
[C---:B------:R-:W-:Y:S01]  /*0490*/  FMUL R20, R15.reuse, R6 ;  /* 0x000000060f147220 */ /* 0x040fe20000400000 */
[----:B------:R-:W-:Y:S01]  /*04a0*/  FMUL R6, R15, R0 ;  /* 0x000000000f067220 */ /* 0x000fe20000400000 */
[--C-:B----4-:R-:W-:Y:S01]  /*04b0*/  FADD R7, R8, -R16.reuse ;  /* 0x8000001008077221 */ /* 0x110fe20000000000 */
[--C-:B------:R-:W-:Y:S01]  /*04c0*/  FADD R9, R9, -R16.reuse ;  /* 0x8000001009097221 */ /* 0x100fe20000000000 */
[--C-:B------:R-:W-:Y:S01]  /*04d0*/  FADD R15, R10, -R16.reuse ;  /* 0x800000100a0f7221 */ /* 0x100fe20000000000 */
[C-C-:B-----5:R-:W-:Y:S01]  /*04e0*/  FFMA R0, R24.reuse, R5, R23.reuse ;  /* 0x0000000518007223 */ /* 0x160fe20000000017 */
[----:B------:R-:W-:Y:S01]  /*04f0*/  FADD R11, R11, -R16 ;  /* 0x800000100b0b7221 */ /* 0x000fe20000000000 */
[C-C-:B------:R-:W-:Y:S01]  /*0500*/  FFMA R4, R24.reuse, R4, R23.reuse ;  /* 0x0000000418047223 */ /* 0x140fe20000000017 */
[C-C-:B------:R-:W-:Y:S01]  /*0510*/  FFMA R5, R24.reuse, R20, R23.reuse ;  /* 0x0000001418057223 */ /* 0x140fe20000000017 */
[----:B------:R-:W-:Y:S01]  /*0520*/  FFMA R23, R24, R6, R23 ;  /* 0x0000000618177223 */ /* 0x000fe20000000017 */
[C---:B------:R-:W-:Y:S01]  /*0530*/  FMUL R7, R14.reuse, R7 ;  /* 0x000000070e077220 */ /* 0x040fe20000400000 */
[C---:B------:R-:W-:Y:S01]  /*0540*/  FMUL R8, R14.reuse, R9 ;  /* 0x000000090e087220 */ /* 0x040fe20000400000 */
[C---:B------:R-:W-:Y:S01]  /*0550*/  FMUL R6, R14.reuse, R15 ;  /* 0x0000000f0e067220 */ /* 0x040fe20000400000 */
[----:B------:R-:W-:Y:S01]  /*0560*/  FMUL R14, R14, R11 ;  /* 0x0000000b0e0e7220 */ /* 0x000fe20000400000 */
[C-C-:B------:R-:W-:Y:S01]  /*0570*/  FFMA R9, R12.reuse, R7, R13.reuse ;  /* 0x000000070c097223 */ /* 0x140fe2000000000d */
[C-C-:B------:R-:W-:Y:S01]  /*0580*/  FFMA R8, R12.reuse, R8, R13.reuse ;  /* 0x000000080c087223 */ /* 0x140fe2000000000d */
[C-C-:B------:R-:W-:Y:S01]  /*0590*/  FFMA R10, R12.reuse, R6, R13.reuse ;  /* 0x000000060c0a7223 */ /* 0x140fe2000000000d */
[----:B------:R-:W-:Y:S01]  /*05a0*/  FFMA R14, R12, R14, R13 ;  /* 0x0000000e0c0e7223 */ /* 0x000fe2000000000d */
[----:B------:R-:W-:-:S02]  /*05b0*/  FSETP.GEU.AND P6, PT, R23, RZ, PT ;  /* 0x000000ff1700720b */ /* 0x000fc40003fce000 */
[----:B------:R-:W-:Y:S02]  /*05c0*/  FSETP.GEU.AND P0, PT, R5, RZ, PT ;  /* 0x000000ff0500720b */ /* 0x000fe40003f0e000 */
[----:B------:R-:W-:Y:S02]  /*05d0*/  FSETP.GEU.AND P1, PT, R4, RZ, PT ;  /* 0x000000ff0400720b */ /* 0x000fe40003f2e000 */
[----:B------:R-:W-:Y:S02]  /*05e0*/  FSETP.GEU.AND P3, PT, R14, RZ, PT ;  /* 0x000000ff0e00720b */ /* 0x000fe40003f6e000 */
[----:B------:R-:W-:Y:S02]  /*05f0*/  SEL R7, R23, RZ, P6 ;  /* 0x000000ff17077207 */ /* 0x000fe40003000000 */
[----:B------:R-:W-:Y:S02]  /*0600*/  FSETP.GEU.AND P2, PT, R0, RZ, PT ;  /* 0x000000ff0000720b */ /* 0x000fe40003f4e000 */
[----:B------:R-:W-:-:S02]  /*0610*/  FSETP.GEU.AND P4, PT, R10, RZ, PT ;  /* 0x000000ff0a00720b */ /* 0x000fc40003f8e000 */
[----:B------:R-:W-:Y:S02]  /*0620*/  FSETP.GEU.AND P5, PT, R9, RZ, PT ;  /* 0x000000ff0900720b */ /* 0x000fe40003fae000 */
[----:B------:R-:W-:Y:S02]  /*0630*/  FSETP.GEU.AND P6, PT, R8, RZ, PT ;  /* 0x000000ff0800720b */ /* 0x000fe40003fce000 */
[----:B------:R-:W-:Y:S01]  /*0640*/  SEL R6, R5, RZ, P0 ;  /* 0x000000ff05067207 */ /* 0x000fe20000000000 */
[----:B0-----:R-:W-:Y:S01]  /*0650*/  IMAD.WIDE R2, R18, 0x4, R2 ;  /* 0x0000000412027825 */ /* 0x001fe200078e0202 */
[----:B------:R-:W-:Y:S02]  /*0660*/  SEL R5, R4, RZ, P1 ;  /* 0x000000ff04057207 */ /* 0x000fe40000800000 */
[----:B------:R-:W-:Y:S02]  /*0670*/  SEL R15, R14, RZ, P3 ;  /* 0x000000ff0e0f7207 */ /* 0x000fe40001800000 */
[----:B------:R-:W-:-:S02]  /*0680*/  SEL R4, R0, RZ, P2 ;  /* 0x000000ff00047207 */ /* 0x000fc40001000000 */
[----:B------:R-:W-:Y:S02]  /*0690*/  SEL R14, R10, RZ, P4 ;  /* 0x000000ff0a0e7207 */ /* 0x000fe40002000000 */
[----:B------:R-:W-:Y:S02]  /*06a0*/  SEL R12, R9, RZ, P5 ;  /* 0x000000ff090c7207 */ /* 0x000fe40002800000 */
[----:B------:R-:W-:Y:S01]  /*06b0*/  SEL R13, R8, RZ, P6 ;  /* 0x000000ff080d7207 */ /* 0x000fe20003000000 */
[----:B------:R-:W-:Y:S04]  /*06c0*/  STG.E.128 desc[UR4][R2.64], R4 ;  /* 0x0000000402007986 */ /* 0x000fe8000c101d04 */
[----:B------:R-:W-:Y:S01]  /*06d0*/  STG.E.128 desc[UR4][R2.64+0x800], R12 ;  /* 0x0008000c02007986 */ /* 0x000fe2000c101d04 */
[----:B------:R-:W-:Y:S05]  /*06e0*/  EXIT ;  /* 0x000000000000794d */ /* 0x000fea0003800000 */
.L_x_0:
[----:B------:R-:W-:-:S00]  /*06f0*/  BRA `(.L_x_0) ;  /* 0xfffffffc00fc7947 */ /* 0x000fc0000383ffff */
[----:B------:R-:W-:-:S00]  /*0700*/  NOP ;  /* 0x0000000000007918 */ /* 0x000fc00000000000 */
[----:B------:R-:W-:-:S00]  /*0710*/  NOP ;  /* 0x0000000000007918 */ /* 0x000fc00000000000 */
[----:B------:R-:W-:-:S00]  /*0720*/  NOP ;  /* 0x0000000000007918 */ /* 0x000fc00000000000 */
[----:B------:R-:W-:-:S00]  /*0730*/  NOP ;  /* 0x0000000000007918 */ /* 0x000fc00000000000 */
[----:B------:R-:W-:-:S00]  /*0740*/  NOP ;  /* 0x0000000000007918 */ /* 0x000fc00000000000 */
[----:B------:R-:W-:-:S00]  /*0750*/  NOP ;  /* 0x0000000000007918 */ /* 0x000fc00000000000 */
[----:B------:R-:W-:-:S00]  /*0760*/  NOP ;  /* 0x0000000000007918 */ /* 0x000fc00000000000 */
[----:B------:R-:W-:-:S00]  /*0770*/  NOP ;  /* 0x0000000000007918 */ /* 0x000fc00000000000 */
.L_x_1:


//--------------------- .nv.global.init           --------------------------
	.section	.nv.global.init,"aw",@progbits
.nv.global.init:
	.type		_$_str,@object
	.size		_$_str,(_$_str_$_2 - _$_str)
_$_str:
        /*0000*/ 	.byte	0x5f, 0x5f, 0x43, 0x55, 0x44, 0x41, 0x5f, 0x46, 0x54, 0x5a, 0x00
	.type		_$_str_$_2,@object
	.size		_$_str_$_2,(.L_1 - _$_str_$_2)
_$_str_$_2:
        /*000b*/ 	.byte	0x5f, 0x5f, 0x43, 0x55, 0x44, 0x41, 0x5f, 0x50, 0x52, 0x45, 0x43, 0x5f, 0x53, 0x51, 0x52, 0x54
        /*001b*/ 	.byte	0x00
.L_1:


//--------------------- .nv.constant0.triton_poi_fused__native_batch_norm_legit_no_training_relu_28 --------------------------
	.section	.nv.constant0.triton_poi_fused__native_batch_norm_legit_no_training_relu_28,"a",@progbits
	.sectionflags	@""
	.align	4
.nv.constant0.triton_poi_fused__native_batch_norm_legit_no_training_relu_28:
	.zero		580
